//
// Generated by NVIDIA NVVM Compiler
//
// Compiler Build ID: CL-36424714
// Cuda compilation tools, release 13.0, V13.0.88
// Based on NVVM 20.0.0
//

.version 9.0
.target sm_100
.address_size 64

	// .globl	_Z12idx_Calc_tidPi
.extern .func  (.param .b32 func_retval0) vprintf
(
	.param .b64 vprintf_param_0,
	.param .b64 vprintf_param_1
)
;
.global .align 1 .b8 $str[37] = {91, 68, 69, 86, 73, 67, 69, 93, 32, 116, 104, 114, 101, 97, 100, 73, 100, 120, 46, 120, 58, 32, 37, 100, 44, 32, 100, 97, 116, 97, 58, 32, 37, 100, 10, 13};
.global .align 1 .b8 $str$1[62] = {91, 68, 69, 86, 73, 67, 69, 93, 32, 98, 108, 111, 99, 107, 73, 100, 120, 46, 120, 58, 32, 37, 100, 44, 32, 116, 104, 114, 101, 97, 100, 73, 100, 120, 46, 120, 58, 32, 37, 100, 44, 32, 103, 105, 100, 58, 32, 37, 100, 44, 32, 100, 97, 116, 97, 58, 32, 37, 100, 10, 13};
.global .align 1 .b8 $str$2[93] = {91, 68, 69, 86, 73, 67, 69, 93, 32, 103, 114, 105, 100, 68, 105, 109, 46, 120, 58, 32, 37, 100, 44, 32, 98, 108, 111, 99, 107, 73, 100, 120, 46, 120, 58, 32, 37, 100, 44, 32, 98, 108, 111, 99, 107, 73, 100, 120, 46, 121, 58, 32, 37, 100, 44, 32, 116, 104, 114, 101, 97, 100, 73, 100, 120, 46, 120, 58, 32, 37, 100, 44, 32, 103, 105, 100, 58, 32, 37, 100, 44, 32, 100, 97, 116, 97, 58, 32, 37, 100, 10, 13};

.visible .entry _Z12idx_Calc_tidPi(
	.param .u64 .ptr .align 1 _Z12idx_Calc_tidPi_param_0
)
{
	.local .align 8 .b8 	__local_depot0[8];
	.reg .b64 	%SP;
	.reg .b64 	%SPL;
	.reg .b32 	%r<5>;
	.reg .b64 	%rd<9>;

	mov.u64 	%SPL, __local_depot0;
	cvta.local.u64 	%SP, %SPL;
	ld.param.u64 	%rd1, [_Z12idx_Calc_tidPi_param_0];
	cvta.to.global.u64 	%rd2, %rd1;
	add.u64 	%rd3, %SP, 0;
	add.u64 	%rd4, %SPL, 0;
	mov.u32 	%r1, %tid.x;
	mul.wide.u32 	%rd5, %r1, 4;
	add.s64 	%rd6, %rd2, %rd5;
	ld.global.u32 	%r2, [%rd6];
	st.local.v2.u32 	[%rd4], {%r1, %r2};
	mov.u64 	%rd7, $str;
	cvta.global.u64 	%rd8, %rd7;
	{ // callseq 0, 0
	.param .b64 param0;
	st.param.b64 	[param0], %rd8;
	.param .b64 param1;
	st.param.b64 	[param1], %rd3;
	.param .b32 retval0;
	call.uni (retval0), 
	vprintf, 
	(
	param0, 
	param1
	);
	ld.param.b32 	%r3, [retval0];
	} // callseq 0
	ret;

}
	// .globl	_Z12idx_Calc_gidPi
.visible .entry _Z12idx_Calc_gidPi(
	.param .u64 .ptr .align 1 _Z12idx_Calc_gidPi_param_0
)
{
	.local .align 16 .b8 	__local_depot1[16];
	.reg .b64 	%SP;
	.reg .b64 	%SPL;
	.reg .b32 	%r<8>;
	.reg .b64 	%rd<9>;

	mov.u64 	%SPL, __local_depot1;
	cvta.local.u64 	%SP, %SPL;
	ld.param.u64 	%rd1, [_Z12idx_Calc_gidPi_param_0];
	cvta.to.global.u64 	%rd2, %rd1;
	add.u64 	%rd3, %SP, 0;
	add.u64 	%rd4, %SPL, 0;
	mov.u32 	%r1, %tid.x;
	mov.u32 	%r2, %ctaid.x;
	mov.u32 	%r3, %ntid.x;
	mad.lo.s32 	%r4, %r2, %r3, %r1;
	mul.wide.s32 	%rd5, %r4, 4;
	add.s64 	%rd6, %rd2, %rd5;
	ld.global.u32 	%r5, [%rd6];
	st.local.v4.u32 	[%rd4], {%r2, %r1, %r4, %r5};
	mov.u64 	%rd7, $str$1;
	cvta.global.u64 	%rd8, %rd7;
	{ // callseq 1, 0
	.param .b64 param0;
	st.param.b64 	[param0], %rd8;
	.param .b64 param1;
	st.param.b64 	[param1], %rd3;
	.param .b32 retval0;
	call.uni (retval0), 
	vprintf, 
	(
	param0, 
	param1
	);
	ld.param.b32 	%r6, [retval0];
	} // callseq 1
	ret;

}
	// .globl	_Z14idx_Calc_gid2dPi
.visible .entry _Z14idx_Calc_gid2dPi(
	.param .u64 .ptr .align 1 _Z14idx_Calc_gid2dPi_param_0
)
{
	.local .align 8 .b8 	__local_depot2[24];
	.reg .b64 	%SP;
	.reg .b64 	%SPL;
	.reg .b32 	%r<11>;
	.reg .b64 	%rd<9>;

	mov.u64 	%SPL, __local_depot2;
	cvta.local.u64 	%SP, %SPL;
	ld.param.u64 	%rd1, [_Z14idx_Calc_gid2dPi_param_0];
	cvta.to.global.u64 	%rd2, %rd1;
	add.u64 	%rd3, %SP, 0;
	add.u64 	%rd4, %SPL, 0;
	mov.u32 	%r1, %tid.x;
	mov.u32 	%r2, %ctaid.x;
	mov.u32 	%r3, %ntid.x;
	mov.u32 	%r4, %ctaid.y;
	mov.u32 	%r5, %nctaid.x;
	mad.lo.s32 	%r6, %r4, %r5, %r2;
	mad.lo.s32 	%r7, %r6, %r3, %r1;
	mul.wide.s32 	%rd5, %r7, 4;
	add.s64 	%rd6, %rd2, %rd5;
	ld.global.u32 	%r8, [%rd6];
	st.local.v2.u32 	[%rd4], {%r5, %r2};
	st.local.v2.u32 	[%rd4+8], {%r4, %r1};
	st.local.v2.u32 	[%rd4+16], {%r7, %r8};
	mov.u64 	%rd7, $str$2;
	cvta.global.u64 	%rd8, %rd7;
	{ // callseq 2, 0
	.param .b64 param0;
	st.param.b64 	[param0], %rd8;
	.param .b64 param1;
	st.param.b64 	[param1], %rd3;
	.param .b32 retval0;
	call.uni (retval0), 
	vprintf, 
	(
	param0, 
	param1
	);
	ld.param.b32 	%r9, [retval0];
	} // callseq 2
	ret;

}
	// .globl	_Z17idx_Calc_gid2dMaxPi
.visible .entry _Z17idx_Calc_gid2dMaxPi(
	.param .u64 .ptr .align 1 _Z17idx_Calc_gid2dMaxPi_param_0
)
{
	.local .align 8 .b8 	__local_depot3[24];
	.reg .b64 	%SP;
	.reg .b64 	%SPL;
	.reg .b32 	%r<14>;
	.reg .b64 	%rd<9>;

	mov.u64 	%SPL, __local_depot3;
	cvta.local.u64 	%SP, %SPL;
	ld.param.u64 	%rd1, [_Z17idx_Calc_gid2dMaxPi_param_0];
	cvta.to.global.u64 	%rd2, %rd1;
	add.u64 	%rd3, %SP, 0;
	add.u64 	%rd4, %SPL, 0;
	mov.u32 	%r1, %tid.x;
	mov.u32 	%r2, %tid.y;
	mov.u32 	%r3, %ntid.x;
	mov.u32 	%r4, %ctaid.x;
	mov.u32 	%r5, %ntid.y;
	mov.u32 	%r6, %ctaid.y;
	mov.u32 	%r7, %nctaid.x;
	mad.lo.s32 	%r8, %r6, %r7, %r4;
	mad.lo.s32 	%r9, %r8, %r5, %r2;
	mad.lo.s32 	%r10, %r9, %r3, %r1;
	mul.wide.s32 	%rd5, %r10, 4;
	add.s64 	%rd6, %rd2, %rd5;
	ld.global.u32 	%r11, [%rd6];
	st.local.v2.u32 	[%rd4], {%r7, %r4};
	st.local.v2.u32 	[%rd4+8], {%r6, %r1};
	st.local.v2.u32 	[%rd4+16], {%r10, %r11};
	mov.u64 	%rd7, $str$2;
	cvta.global.u64 	%rd8, %rd7;
	{ // callseq 3, 0
	.param .b64 param0;
	st.param.b64 	[param0], %rd8;
	.param .b64 param1;
	st.param.b64 	[param1], %rd3;
	.param .b32 retval0;
	call.uni (retval0), 
	vprintf, 
	(
	param0, 
	param1
	);
	ld.param.b32 	%r12, [retval0];
	} // callseq 3
	ret;

}


// ===== COMPILED SASS (sm_100) =====

	.target	sm_100

	.elftype	@"ET_EXEC"


//--------------------- .note.nv.tkinfo           --------------------------
	.section	.note.nv.tkinfo,"",@"SHT_NOTE"
	.sectionflags	@"SHF_NOTE_NV_TKINFO"
	.tkinfo
        /*0018*/ 	.word	0x00000002
        /*0030*/ 	.string	""
        /*0030*/ 	.string	"ptxas"
        /*0030*/ 	.string	"Cuda compilation tools, release 13.0, V13.0.88"
        /*0030*/ 	.string	"Build cuda_13.0.r13.0/compiler.36424714_0"
        /*0030*/ 	.string	"-arch sm_100 -m 64 "



//--------------------- .note.nv.cuinfo           --------------------------
	.section	.note.nv.cuinfo,"",@"SHT_NOTE"
	.sectionflags	@"SHF_NOTE_NV_CUINFO"
        /*0018*/ 	.short	0x0002
        /*001a*/ 	.short	0x0064
        /*001c*/ 	.short	0x0082
	.zero		2


//--------------------- .nv.info                  --------------------------
	.section	.nv.info,"",@"SHT_CUDA_INFO"
	.align	4


	//----- nvinfo : EIATTR_REGCOUNT
	.align		4
        /*0000*/ 	.byte	0x04, 0x2f
        /*0002*/ 	.short	(.L_4 - .L_3)
	.align		4
.L_3:
        /*0004*/ 	.word	index@(_Z12idx_Calc_tidPi)
        /*0008*/ 	.word	0x00000018


	//----- nvinfo : EIATTR_FRAME_SIZE
	.align		4
.L_4:
        /*000c*/ 	.byte	0x04, 0x11
        /*000e*/ 	.short	(.L_6 - .L_5)
	.align		4
.L_5:
        /*0010*/ 	.word	index@(_Z12idx_Calc_tidPi)
        /*0014*/ 	.word	0x00000008


	//----- nvinfo : EIATTR_REGCOUNT
	.align		4
.L_6:
        /*0018*/ 	.byte	0x04, 0x2f
        /*001a*/ 	.short	(.L_8 - .L_7)
	.align		4
.L_7:
        /*001c*/ 	.word	index@(_Z12idx_Calc_gidPi)
        /*0020*/ 	.word	0x00000018


	//----- nvinfo : EIATTR_FRAME_SIZE
	.align		4
.L_8:
        /*0024*/ 	.byte	0x04, 0x11
        /*0026*/ 	.short	(.L_10 - .L_9)
	.align		4
.L_9:
        /*0028*/ 	.word	index@(_Z12idx_Calc_gidPi)
        /*002c*/ 	.word	0x00000010


	//----- nvinfo : EIATTR_REGCOUNT
	.align		4
.L_10:
        /*0030*/ 	.byte	0x04, 0x2f
        /*0032*/ 	.short	(.L_12 - .L_11)
	.align		4
.L_11:
        /*0034*/ 	.word	index@(_Z14idx_Calc_gid2dPi)
        /*0038*/ 	.word	0x00000018


	//----- nvinfo : EIATTR_FRAME_SIZE
	.align		4
.L_12:
        /*003c*/ 	.byte	0x04, 0x11
        /*003e*/ 	.short	(.L_14 - .L_13)
	.align		4
.L_13:
        /*0040*/ 	.word	index@(_Z14idx_Calc_gid2dPi)
        /*0044*/ 	.word	0x00000018


	//----- nvinfo : EIATTR_REGCOUNT
	.align		4
.L_14:
        /*0048*/ 	.byte	0x04, 0x2f
        /*004a*/ 	.short	(.L_16 - .L_15)
	.align		4
.L_15:
        /*004c*/ 	.word	index@(_Z17idx_Calc_gid2dMaxPi)
        /*0050*/ 	.word	0x00000018


	//----- nvinfo : EIATTR_FRAME_SIZE
	.align		4
.L_16:
        /*0054*/ 	.byte	0x04, 0x11
        /*0056*/ 	.short	(.L_18 - .L_17)
	.align		4
.L_17:
        /*0058*/ 	.word	index@(_Z17idx_Calc_gid2dMaxPi)
        /*005c*/ 	.word	0x00000018


	//----- nvinfo : EIATTR_MIN_STACK_SIZE
	.align		4
.L_18:
        /*0060*/ 	.byte	0x04, 0x12
        /*0062*/ 	.short	(.L_20 - .L_19)
	.align		4
.L_19:
        /*0064*/ 	.word	index@(_Z17idx_Calc_gid2dMaxPi)
        /*0068*/ 	.word	0x00000018


	//----- nvinfo : EIATTR_MIN_STACK_SIZE
	.align		4
.L_20:
        /*006c*/ 	.byte	0x04, 0x12
        /*006e*/ 	.short	(.L_22 - .L_21)
	.align		4
.L_21:
        /*0070*/ 	.word	index@(_Z14idx_Calc_gid2dPi)
        /*0074*/ 	.word	0x00000018


	//----- nvinfo : EIATTR_MIN_STACK_SIZE
	.align		4
.L_22:
        /*0078*/ 	.byte	0x04, 0x12
        /*007a*/ 	.short	(.L_24 - .L_23)
	.align		4
.L_23:
        /*007c*/ 	.word	index@(_Z12idx_Calc_gidPi)
        /*0080*/ 	.word	0x00000010


	//----- nvinfo : EIATTR_MIN_STACK_SIZE
	.align		4
.L_24:
        /*0084*/ 	.byte	0x04, 0x12
        /*0086*/ 	.short	(.L_26 - .L_25)
	.align		4
.L_25:
        /*0088*/ 	.word	index@(_Z12idx_Calc_tidPi)
        /*008c*/ 	.word	0x00000008
.L_26:


//--------------------- .nv.compat                --------------------------
	.section	.nv.compat,"",@"SHT_CUDA_COMPAT_INFO"
	.align	4
        /*0000*/ 	.byte	0x02, 0x09, 0x00, 0x00, 0x02, 0x02, 0x01, 0x00, 0x02, 0x05, 0x05, 0x00, 0x03, 0x07, 0x01, 0x01
        /*0010*/ 	.byte	0x02, 0x03, 0x00, 0x00, 0x02, 0x06, 0x01, 0x00, 0x04, 0x0b, 0x08, 0x00, 0x09, 0x00, 0x00, 0x00
        /*0020*/ 	.byte	0x00, 0x00, 0x00, 0x00


//--------------------- .nv.info._Z17idx_Calc_gid2dMaxPi --------------------------
	.section	.nv.info._Z17idx_Calc_gid2dMaxPi,"",@"SHT_CUDA_INFO"
	.sectionflags	@""
	.align	4


	//----- nvinfo : EIATTR_CUDA_API_VERSION
	.align		4
        /*0000*/ 	.byte	0x04, 0x37
        /*0002*/ 	.short	(.L_28 - .L_27)
.L_27:
        /*0004*/ 	.word	0x00000082


	//----- nvinfo : EIATTR_KPARAM_INFO
	.align		4
.L_28:
        /*0008*/ 	.byte	0x04, 0x17
        /*000a*/ 	.short	(.L_30 - .L_29)
.L_29:
        /*000c*/ 	.word	0x00000000
        /*0010*/ 	.short	0x0000
        /*0012*/ 	.short	0x0000
        /*0014*/ 	.byte	0x00, 0xf5, 0x21, 0x00


	//----- nvinfo : EIATTR_SPARSE_MMA_MASK
	.align		4
.L_30:
        /*0018*/ 	.byte	0x03, 0x50
        /*001a*/ 	.short	0x0000


	//----- nvinfo : EIATTR_MAXREG_COUNT
	.align		4
        /*001c*/ 	.byte	0x03, 0x1b
        /*001e*/ 	.short	0x00ff


	//----- nvinfo : EIATTR_EXTERNS
	.align		4
        /*0020*/ 	.byte	0x04, 0x0f
        /*0022*/ 	.short	(.L_32 - .L_31)


	//   ....[0]....
	.align		4
.L_31:
        /*0024*/ 	.word	index@(vprintf)


	//----- nvinfo : EIATTR_MERCURY_ISA_VERSION
	.align		4
.L_32:
        /*0028*/ 	.byte	0x03, 0x5f
        /*002a*/ 	.short	0x0101


	//----- nvinfo : EIATTR_VRC_CTA_INIT_COUNT
	.align		4
        /*002c*/ 	.byte	0x02, 0x4a
	.zero		1
	.zero		1


	//----- nvinfo : EIATTR_SYSCALL_OFFSETS
	.align		4
        /*0030*/ 	.byte	0x04, 0x46
        /*0032*/ 	.short	(.L_34 - .L_33)


	//   ....[0]....
.L_33:
        /*0034*/ 	.word	0x000001d0


	//----- nvinfo : EIATTR_EXIT_INSTR_OFFSETS
	.align		4
.L_34:
        /*0038*/ 	.byte	0x04, 0x1c
        /*003a*/ 	.short	(.L_36 - .L_35)


	//   ....[0]....
.L_35:
        /*003c*/ 	.word	0x000001e0


	//----- nvinfo : EIATTR_CBANK_PARAM_SIZE
	.align		4
.L_36:
        /*0040*/ 	.byte	0x03, 0x19
        /*0042*/ 	.short	0x0008


	//----- nvinfo : EIATTR_PARAM_CBANK
	.align		4
        /*0044*/ 	.byte	0x04, 0x0a
        /*0046*/ 	.short	(.L_38 - .L_37)
	.align		4
.L_37:
        /*0048*/ 	.word	index@(.nv.constant0._Z17idx_Calc_gid2dMaxPi)
        /*004c*/ 	.short	0x0380
        /*004e*/ 	.short	0x0008


	//----- nvinfo : EIATTR_SW_WAR
	.align		4
.L_38:
        /*0050*/ 	.byte	0x04, 0x36
        /*0052*/ 	.short	(.L_40 - .L_39)
.L_39:
        /*0054*/ 	.word	0x00000008
.L_40:


//--------------------- .nv.info._Z14idx_Calc_gid2dPi --------------------------
	.section	.nv.info._Z14idx_Calc_gid2dPi,"",@"SHT_CUDA_INFO"
	.sectionflags	@""
	.align	4


	//----- nvinfo : EIATTR_CUDA_API_VERSION
	.align		4
        /*0000*/ 	.byte	0x04, 0x37
        /*0002*/ 	.short	(.L_42 - .L_41)
.L_41:
        /*0004*/ 	.word	0x00000082


	//----- nvinfo : EIATTR_KPARAM_INFO
	.align		4
.L_42:
        /*0008*/ 	.byte	0x04, 0x17
        /*000a*/ 	.short	(.L_44 - .L_43)
.L_43:
        /*000c*/ 	.word	0x00000000
        /*0010*/ 	.short	0x0000
        /*0012*/ 	.short	0x0000
        /*0014*/ 	.byte	0x00, 0xf5, 0x21, 0x00


	//----- nvinfo : EIATTR_SPARSE_MMA_MASK
	.align		4
.L_44:
        /*0018*/ 	.byte	0x03, 0x50
        /*001a*/ 	.short	0x0000


	//----- nvinfo : EIATTR_MAXREG_COUNT
	.align		4
        /*001c*/ 	.byte	0x03, 0x1b
        /*001e*/ 	.short	0x00ff


	//----- nvinfo : EIATTR_EXTERNS
	.align		4
        /*0020*/ 	.byte	0x04, 0x0f
        /*0022*/ 	.short	(.L_46 - .L_45)


	//   ....[0]....
	.align		4
.L_45:
        /*0024*/ 	.word	index@(vprintf)


	//----- nvinfo : EIATTR_MERCURY_ISA_VERSION
	.align		4
.L_46:
        /*0028*/ 	.byte	0x03, 0x5f
        /*002a*/ 	.short	0x0101


	//----- nvinfo : EIATTR_VRC_CTA_INIT_COUNT
	.align		4
        /*002c*/ 	.byte	0x02, 0x4a
	.zero		1
	.zero		1


	//----- nvinfo : EIATTR_SYSCALL_OFFSETS
	.align		4
        /*0030*/ 	.byte	0x04, 0x46
        /*0032*/ 	.short	(.L_48 - .L_47)


	//   ....[0]....
.L_47:
        /*0034*/ 	.word	0x000001a0


	//----- nvinfo : EIATTR_EXIT_INSTR_OFFSETS
	.align		4
.L_48:
        /*0038*/ 	.byte	0x04, 0x1c
        /*003a*/ 	.short	(.L_50 - .L_49)


	//   ....[0]....
.L_49:
        /*003c*/ 	.word	0x000001b0


	//----- nvinfo : EIATTR_CBANK_PARAM_SIZE
	.align		4
.L_50:
        /*0040*/ 	.byte	0x03, 0x19
        /*0042*/ 	.short	0x0008


	//----- nvinfo : EIATTR_PARAM_CBANK
	.align		4
        /*0044*/ 	.byte	0x04, 0x0a
        /*0046*/ 	.short	(.L_52 - .L_51)
	.align		4
.L_51:
        /*0048*/ 	.word	index@(.nv.constant0._Z14idx_Calc_gid2dPi)
        /*004c*/ 	.short	0x0380
        /*004e*/ 	.short	0x0008


	//----- nvinfo : EIATTR_SW_WAR
	.align		4
.L_52:
        /*0050*/ 	.byte	0x04, 0x36
        /*0052*/ 	.short	(.L_54 - .L_53)
.L_53:
        /*0054*/ 	.word	0x00000008
.L_54:


//--------------------- .nv.info._Z12idx_Calc_gidPi --------------------------
	.section	.nv.info._Z12idx_Calc_gidPi,"",@"SHT_CUDA_INFO"
	.sectionflags	@""
	.align	4


	//----- nvinfo : EIATTR_CUDA_API_VERSION
	.align		4
        /*0000*/ 	.byte	0x04, 0x37
        /*0002*/ 	.short	(.L_56 - .L_55)
.L_55:
        /*0004*/ 	.word	0x00000082


	//----- nvinfo : EIATTR_KPARAM_INFO
	.align		4
.L_56:
        /*0008*/ 	.byte	0x04, 0x17
        /*000a*/ 	.short	(.L_58 - .L_57)
.L_57:
        /*000c*/ 	.word	0x00000000
        /*0010*/ 	.short	0x0000
        /*0012*/ 	.short	0x0000
        /*0014*/ 	.byte	0x00, 0xf5, 0x21, 0x00


	//----- nvinfo : EIATTR_SPARSE_MMA_MASK
	.align		4
.L_58:
        /*0018*/ 	.byte	0x03, 0x50
        /*001a*/ 	.short	0x0000


	//----- nvinfo : EIATTR_MAXREG_COUNT
	.align		4
        /*001c*/ 	.byte	0x03, 0x1b
        /*001e*/ 	.short	0x00ff


	//----- nvinfo : EIATTR_EXTERNS
	.align		4
        /*0020*/ 	.byte	0x04, 0x0f
        /*0022*/ 	.short	(.L_60 - .L_59)


	//   ....[0]....
	.align		4
.L_59:
        /*0024*/ 	.word	index@(vprintf)


	//----- nvinfo : EIATTR_MERCURY_ISA_VERSION
	.align		4
.L_60:
        /*0028*/ 	.byte	0x03, 0x5f
        /*002a*/ 	.short	0x0101


	//----- nvinfo : EIATTR_VRC_CTA_INIT_COUNT
	.align		4
        /*002c*/ 	.byte	0x02, 0x4a
	.zero		1
	.zero		1


	//----- nvinfo : EIATTR_SYSCALL_OFFSETS
	.align		4
        /*0030*/ 	.byte	0x04, 0x46
        /*0032*/ 	.short	(.L_62 - .L_61)


	//   ....[0]....
.L_61:
        /*0034*/ 	.word	0x00000150


	//----- nvinfo : EIATTR_EXIT_INSTR_OFFSETS
	.align		4
.L_62:
        /*0038*/ 	.byte	0x04, 0x1c
        /*003a*/ 	.short	(.L_64 - .L_63)


	//   ....[0]....
.L_63:
        /*003c*/ 	.word	0x00000160


	//----- nvinfo : EIATTR_CBANK_PARAM_SIZE
	.align		4
.L_64:
        /*0040*/ 	.byte	0x03, 0x19
        /*0042*/ 	.short	0x0008


	//----- nvinfo : EIATTR_PARAM_CBANK
	.align		4
        /*0044*/ 	.byte	0x04, 0x0a
        /*0046*/ 	.short	(.L_66 - .L_65)
	.align		4
.L_65:
        /*0048*/ 	.word	index@(.nv.constant0._Z12idx_Calc_gidPi)
        /*004c*/ 	.short	0x0380
        /*004e*/ 	.short	0x0008


	//----- nvinfo : EIATTR_SW_WAR
	.align		4
.L_66:
        /*0050*/ 	.byte	0x04, 0x36
        /*0052*/ 	.short	(.L_68 - .L_67)
.L_67:
        /*0054*/ 	.word	0x00000008
.L_68:


//--------------------- .nv.info._Z12idx_Calc_tidPi --------------------------
	.section	.nv.info._Z12idx_Calc_tidPi,"",@"SHT_CUDA_INFO"
	.sectionflags	@""
	.align	4


	//----- nvinfo : EIATTR_CUDA_API_VERSION
	.align		4
        /*0000*/ 	.byte	0x04, 0x37
        /*0002*/ 	.short	(.L_70 - .L_69)
.L_69:
        /*0004*/ 	.word	0x00000082


	//----- nvinfo : EIATTR_KPARAM_INFO
	.align		4
.L_70:
        /*0008*/ 	.byte	0x04, 0x17
        /*000a*/ 	.short	(.L_72 - .L_71)
.L_71:
        /*000c*/ 	.word	0x00000000
        /*0010*/ 	.short	0x0000
        /*0012*/ 	.short	0x0000
        /*0014*/ 	.byte	0x00, 0xf5, 0x21, 0x00


	//----- nvinfo : EIATTR_SPARSE_MMA_MASK
	.align		4
.L_72:
        /*0018*/ 	.byte	0x03, 0x50
        /*001a*/ 	.short	0x0000


	//----- nvinfo : EIATTR_MAXREG_COUNT
	.align		4
        /*001c*/ 	.byte	0x03, 0x1b
        /*001e*/ 	.short	0x00ff


	//----- nvinfo : EIATTR_EXTERNS
	.align		4
        /*0020*/ 	.byte	0x04, 0x0f
        /*0022*/ 	.short	(.L_74 - .L_73)


	//   ....[0]....
	.align		4
.L_73:
        /*0024*/ 	.word	index@(vprintf)


	//----- nvinfo : EIATTR_MERCURY_ISA_VERSION
	.align		4
.L_74:
        /*0028*/ 	.byte	0x03, 0x5f
        /*002a*/ 	.short	0x0101


	//----- nvinfo : EIATTR_VRC_CTA_INIT_COUNT
	.align		4
        /*002c*/ 	.byte	0x02, 0x4a
	.zero		1
	.zero		1


	//----- nvinfo : EIATTR_SYSCALL_OFFSETS
	.align		4
        /*0030*/ 	.byte	0x04, 0x46
        /*0032*/ 	.short	(.L_76 - .L_75)


	//   ....[0]....
.L_75:
        /*0034*/ 	.word	0x00000120


	//----- nvinfo : EIATTR_EXIT_INSTR_OFFSETS
	.align		4
.L_76:
        /*0038*/ 	.byte	0x04, 0x1c
        /*003a*/ 	.short	(.L_78 - .L_77)


	//   ....[0]....
.L_77:
        /*003c*/ 	.word	0x00000130


	//----- nvinfo : EIATTR_CBANK_PARAM_SIZE
	.align		4
.L_78:
        /*0040*/ 	.byte	0x03, 0x19
        /*0042*/ 	.short	0x0008


	//----- nvinfo : EIATTR_PARAM_CBANK
	.align		4
        /*0044*/ 	.byte	0x04, 0x0a
        /*0046*/ 	.short	(.L_80 - .L_79)
	.align		4
.L_79:
        /*0048*/ 	.word	index@(.nv.constant0._Z12idx_Calc_tidPi)
        /*004c*/ 	.short	0x0380
        /*004e*/ 	.short	0x0008


	//----- nvinfo : EIATTR_SW_WAR
	.align		4
.L_80:
        /*0050*/ 	.byte	0x04, 0x36
        /*0052*/ 	.short	(.L_82 - .L_81)
.L_81:
        /*0054*/ 	.word	0x00000008
.L_82:


//--------------------- .nv.callgraph             --------------------------
	.section	.nv.callgraph,"",@"SHT_CUDA_CALLGRAPH"
	.align	4
	.sectionentsize	8
	.align		4
        /*0000*/ 	.word	0x00000000
	.align		4
        /*0004*/ 	.word	0xffffffff
	.align		4
        /*0008*/ 	.word	index@(_Z17idx_Calc_gid2dMaxPi)
	.align		4
        /*000c*/ 	.word	index@(vprintf)
	.align		4
        /*0010*/ 	.word	index@(_Z14idx_Calc_gid2dPi)
	.align		4
        /*0014*/ 	.word	index@(vprintf)
	.align		4
        /*0018*/ 	.word	index@(_Z12idx_Calc_gidPi)
	.align		4
        /*001c*/ 	.word	index@(vprintf)
	.align		4
        /*0020*/ 	.word	index@(_Z12idx_Calc_tidPi)
	.align		4
        /*0024*/ 	.word	index@(vprintf)
	.align		4
        /*0028*/ 	.word	0x00000000
	.align		4
        /*002c*/ 	.word	0xfffffffe
	.align		4
        /*0030*/ 	.word	0x00000000
	.align		4
        /*0034*/ 	.word	0xfffffffd
	.align		4
        /*0038*/ 	.word	0x00000000
	.align		4
        /*003c*/ 	.word	0xfffffffc


//--------------------- .nv.constant4             --------------------------
	.section	.nv.constant4,"a",@progbits
	.align	8
	.align		8
.nv.constant4:
        /*0000*/ 	.dword	vprintf
	.align		8
        /*0008*/ 	.dword	$str
	.align		8
        /*0010*/ 	.dword	$str$1
	.align		8
        /*0018*/ 	.dword	$str$2


//--------------------- .text._Z17idx_Calc_gid2dMaxPi --------------------------
	.section	.text._Z17idx_Calc_gid2dMaxPi,"ax",@progbits
	.align	128
        .global         _Z17idx_Calc_gid2dMaxPi
        .type           _Z17idx_Calc_gid2dMaxPi,@function
        .size           _Z17idx_Calc_gid2dMaxPi,(.L_x_8 - _Z17idx_Calc_gid2dMaxPi)
        .other          _Z17idx_Calc_gid2dMaxPi,@"STO_CUDA_ENTRY STV_DEFAULT"
_Z17idx_Calc_gid2dMaxPi:
.text._Z17idx_Calc_gid2dMaxPi:
[----:B------:R-:W0:Y:S01]  /*0000*/  LDC R1, c[0x0][0x37c] ;  /* 0x0000df00ff017b82 */ /* 0x000e220000000800 */
[----:B------:R-:W1:Y:S01]  /*0010*/  S2R R15, SR_CTAID.X ;  /* 0x00000000000f7919 */ /* 0x000e620000002500 */
[----:B------:R-:W2:Y:S06]  /*0020*/  LDCU UR6, c[0x0][0x2fc] ;  /* 0x00005f80ff0677ac */ /* 0x000eac0008000800 */
[----:B------:R-:W3:Y:S01]  /*0030*/  LDC.64 R8, c[0x0][0x380] ;  /* 0x0000e000ff087b82 */ /* 0x000ee20000000a00 */
[----:B0-----:R-:W-:Y:S01]  /*0040*/  IADD3 R1, PT, PT, R1, -0x18, RZ ;  /* 0xffffffe801017810 */ /* 0x001fe20007ffe0ff */
[----:B------:R-:W1:Y:S01]  /*0050*/  S2R R12, SR_CTAID.Y ;  /* 0x00000000000c7919 */ /* 0x000e620000002600 */
[----:B------:R-:W0:Y:S01]  /*0060*/  LDCU UR7, c[0x0][0x360] ;  /* 0x00006c00ff0777ac */ /* 0x000e220008000800 */
[----:B------:R-:W4:Y:S01]  /*0070*/  S2R R3, SR_TID.Y ;  /* 0x0000000000037919 */ /* 0x000f220000002200 */
[----:B------:R-:W4:Y:S03]  /*0080*/  LDCU UR8, c[0x0][0x364] ;  /* 0x00006c80ff0877ac */ /* 0x000f260008000800 */
[----:B------:R-:W1:Y:S01]  /*0090*/  LDC R14, c[0x0][0x370] ;  /* 0x0000dc00ff0e7b82 */ /* 0x000e620000000800 */
[----:B------:R-:W0:Y:S01]  /*00a0*/  S2R R13, SR_TID.X ;  /* 0x00000000000d7919 */ /* 0x000e220000002100 */
[----:B------:R-:W5:Y:S01]  /*00b0*/  LDCU.64 UR4, c[0x0][0x358] ;  /* 0x00006b00ff0477ac */ /* 0x000f620008000a00 */
[----:B-1----:R-:W-:-:S04]  /*00c0*/  IMAD R0, R12, R14, R15 ;  /* 0x0000000e0c007224 */ /* 0x002fc800078e020f */
[----:B----4-:R-:W-:Y:S01]  /*00d0*/  IMAD R0, R0, UR8, R3 ;  /* 0x0000000800007c24 */ /* 0x010fe2000f8e0203 */
[----:B------:R1:W-:Y:S01]  /*00e0*/  STL.64 [R1], R14 ;  /* 0x0000000e01007387 */ /* 0x0003e20000100a00 */
[----:B------:R-:W4:Y:S02]  /*00f0*/  LDCU.64 UR8, c[0x4][0x18] ;  /* 0x01000300ff0877ac */ /* 0x000f240008000a00 */
[----:B0-----:R-:W-:-:S04]  /*0100*/  IMAD R2, R0, UR7, R13 ;  /* 0x0000000700027c24 */ /* 0x001fc8000f8e020d */
[----:B---3--:R-:W-:-:S05]  /*0110*/  IMAD.WIDE R8, R2, 0x4, R8 ;  /* 0x0000000402087825 */ /* 0x008fca00078e0208 */
[----:B-----5:R-:W3:Y:S01]  /*0120*/  LDG.E R3, desc[UR4][R8.64] ;  /* 0x0000000408037981 */ /* 0x020ee2000c1e1900 */
[----:B------:R-:W-:Y:S01]  /*0130*/  MOV R0, 0x0 ;  /* 0x0000000000007802 */ /* 0x000fe20000000f00 */
[----:B------:R-:W0:Y:S02]  /*0140*/  LDCU UR4, c[0x0][0x2f8] ;  /* 0x00005f00ff0477ac */ /* 0x000e240008000800 */
[----:B------:R1:W-:Y:S01]  /*0150*/  STL.64 [R1+0x8], R12 ;  /* 0x0000080c01007387 */ /* 0x0003e20000100a00 */
[----:B------:R1:W1:Y:S01]  /*0160*/  LDC.64 R10, c[0x4][R0] ;  /* 0x01000000000a7b82 */ /* 0x0002620000000a00 */
[----:B----4-:R-:W-:Y:S02]  /*0170*/  MOV R4, UR8 ;  /* 0x0000000800047c02 */ /* 0x010fe40008000f00 */
[----:B------:R-:W-:Y:S02]  /*0180*/  MOV R5, UR9 ;  /* 0x0000000900057c02 */ /* 0x000fe40008000f00 */
[----:B0-----:R-:W-:-:S04]  /*0190*/  IADD3 R6, P0, PT, R1, UR4, RZ ;  /* 0x0000000401067c10 */ /* 0x001fc8000ff1e0ff */
[----:B--2---:R-:W-:Y:S01]  /*01a0*/  IADD3.X R7, PT, PT, RZ, UR6, RZ, P0, !PT ;  /* 0x00000006ff077c10 */ /* 0x004fe200087fe4ff */
[----:B-1-3--:R0:W-:Y:S08]  /*01b0*/  STL.64 [R1+0x10], R2 ;  /* 0x0000100201007387 */ /* 0x00a1f00000100a00 */
[----:B------:R-:W-:-:S07]  /*01c0*/  LEPC R20, `(.L_x_0) ;  /* 0x000000001014794e */ /* 0x000fce0000000000 */
[----:B0-----:R-:W-:Y:S05]  /*01d0*/  CALL.ABS.NOINC R10 ;  /* 0x000000000a007343 */ /* 0x001fea0003c00000 */
.L_x_0:
[----:B------:R-:W-:Y:S05]  /*01e0*/  EXIT ;  /* 0x000000000000794d */ /* 0x000fea0003800000 */
.L_x_1:
[----:B------:R-:W-:-:S00]  /*01f0*/  BRA `(.L_x_1) ;  /* 0xfffffffc00fc7947 */ /* 0x000fc0000383ffff */
[----:B------:R-:W-:-:S00]  /*0200*/  NOP ;  /* 0x0000000000007918 */ /* 0x000fc00000000000 */
[----:B------:R-:W-:-:S00]  /*0210*/  NOP ;  /* 0x0000000000007918 */ /* 0x000fc00000000000 */
[----:B------:R-:W-:-:S00]  /*0220*/  NOP ;  /* 0x0000000000007918 */ /* 0x000fc00000000000 */
[----:B------:R-:W-:-:S00]  /*0230*/  NOP ;  /* 0x0000000000007918 */ /* 0x000fc00000000000 */
[----:B------:R-:W-:-:S00]  /*0240*/  NOP ;  /* 0x0000000000007918 */ /* 0x000fc00000000000 */
[----:B------:R-:W-:-:S00]  /*0250*/  NOP ;  /* 0x0000000000007918 */ /* 0x000fc00000000000 */
[----:B------:R-:W-:-:S00]  /*0260*/  NOP ;  /* 0x0000000000007918 */ /* 0x000fc00000000000 */
[----:B------:R-:W-:-:S00]  /*0270*/  NOP ;  /* 0x0000000000007918 */ /* 0x000fc00000000000 */
.L_x_8:


//--------------------- .text._Z14idx_Calc_gid2dPi --------------------------
	.section	.text._Z14idx_Calc_gid2dPi,"ax",@progbits
	.align	128
        .global         _Z14idx_Calc_gid2dPi
        .type           _Z14idx_Calc_gid2dPi,@function
        .size           _Z14idx_Calc_gid2dPi,(.L_x_9 - _Z14idx_Calc_gid2dPi)
        .other          _Z14idx_Calc_gid2dPi,@"STO_CUDA_ENTRY STV_DEFAULT"
_Z14idx_Calc_gid2dPi:
.text._Z14idx_Calc_gid2dPi:
[----:B------:R-:W0:Y:S01]  /*0000*/  LDC R1, c[0x0][0x37c] ;  /* 0x0000df00ff017b82 */ /* 0x000e220000000800 */
[----:B------:R-:W1:Y:S01]  /*0010*/  S2R R15, SR_CTAID.X ;  /* 0x00000000000f7919 */ /* 0x000e620000002500 */
[----:B------:R-:W2:Y:S06]  /*0020*/  LDCU UR6, c[0x0][0x2fc] ;  /* 0x00005f80ff0677ac */ /* 0x000eac0008000800 */
[----:B------:R-:W3:Y:S01]  /*0030*/  LDC.64 R8, c[0x0][0x380] ;  /* 0x0000e000ff087b82 */ /* 0x000ee20000000a00 */
[----:B0-----:R-:W-:Y:S01]  /*0040*/  VIADD R1, R1, 0xffffffe8 ;  /* 0xffffffe801017836 */ /* 0x001fe20000000000 */
[----:B------:R-:W1:Y:S01]  /*0050*/  S2R R12, SR_CTAID.Y ;  /* 0x00000000000c7919 */ /* 0x000e620000002600 */
[----:B------:R-:W0:Y:S01]  /*0060*/  LDCU UR7, c[0x0][0x360] ;  /* 0x00006c00ff0777ac */ /* 0x000e220008000800 */
[----:B------:R-:W0:Y:S01]  /*0070*/  S2R R13, SR_TID.X ;  /* 0x00000000000d7919 */ /* 0x000e220000002100 */
[----:B------:R-:W4:Y:S03]  /*0080*/  LDCU.64 UR4, c[0x0][0x358] ;  /* 0x00006b00ff0477ac */ /* 0x000f260008000a00 */
[----:B------:R-:W1:Y:S01]  /*0090*/  LDC R14, c[0x0][0x370] ;  /* 0x0000dc00ff0e7b82 */ /* 0x000e620000000800 */
[----:B------:R-:W-:Y:S01]  /*00a0*/  MOV R0, 0x0 ;  /* 0x0000000000007802 */ /* 0x000fe20000000f00 */
[----:B------:R-:W5:Y:S01]  /*00b0*/  LDCU.64 UR8, c[0x4][0x18] ;  /* 0x01000300ff0877ac */ /* 0x000f620008000a00 */
[----:B-1----:R-:W-:-:S04]  /*00c0*/  IMAD R2, R12, R14, R15 ;  /* 0x0000000e0c027224 */ /* 0x002fc800078e020f */
[----:B0-----:R-:W-:-:S04]  /*00d0*/  IMAD R2, R2, UR7, R13 ;  /* 0x0000000702027c24 */ /* 0x001fc8000f8e020d */
[----:B---3--:R-:W-:-:S05]  /*00e0*/  IMAD.WIDE R8, R2, 0x4, R8 ;  /* 0x0000000402087825 */ /* 0x008fca00078e0208 */
[----:B----4-:R-:W3:Y:S01]  /*00f0*/  LDG.E R3, desc[UR4][R8.64] ;  /* 0x0000000408037981 */ /* 0x010ee2000c1e1900 */
[----:B------:R-:W0:Y:S01]  /*0100*/  LDCU UR4, c[0x0][0x2f8] ;  /* 0x00005f00ff0477ac */ /* 0x000e220008000800 */
[----:B------:R1:W4:Y:S01]  /*0110*/  LDC.64 R10, c[0x4][R0] ;  /* 0x01000000000a7b82 */ /* 0x0003220000000a00 */
[----:B-----5:R-:W-:Y:S01]  /*0120*/  IMAD.U32 R4, RZ, RZ, UR8 ;  /* 0x00000008ff047e24 */ /* 0x020fe2000f8e00ff */
[----:B------:R1:W-:Y:S01]  /*0130*/  STL.64 [R1+0x8], R12 ;  /* 0x0000080c01007387 */ /* 0x0003e20000100a00 */
[----:B------:R-:W-:-:S03]  /*0140*/  MOV R5, UR9 ;  /* 0x0000000900057c02 */ /* 0x000fc60008000f00 */
[----:B------:R1:W-:Y:S01]  /*0150*/  STL.64 [R1], R14 ;  /* 0x0000000e01007387 */ /* 0x0003e20000100a00 */
[----:B0-----:R-:W-:-:S04]  /*0160*/  IADD3 R6, P0, PT, R1, UR4, RZ ;  /* 0x0000000401067c10 */ /* 0x001fc8000ff1e0ff */
[----:B--2---:R-:W-:Y:S01]  /*0170*/  IADD3.X R7, PT, PT, RZ, UR6, RZ, P0, !PT ;  /* 0x00000006ff077c10 */ /* 0x004fe200087fe4ff */
[----:B---34-:R1:W-:Y:S08]  /*0180*/  STL.64 [R1+0x10], R2 ;  /* 0x0000100201007387 */ /* 0x0183f00000100a00 */
[----:B------:R-:W-:-:S07]  /*0190*/  LEPC R20, `(.L_x_2) ;  /* 0x000000001014794e */ /* 0x000fce0000000000 */
[----:B-1----:R-:W-:Y:S05]  /*01a0*/  CALL.ABS.NOINC R10 ;  /* 0x000000000a007343 */ /* 0x002fea0003c00000 */
.L_x_2:
[----:B------:R-:W-:Y:S05]  /*01b0*/  EXIT ;  /* 0x000000000000794d */ /* 0x000fea0003800000 */
.L_x_3:
        /* <DEDUP_REMOVED lines=12> */
.L_x_9:


//--------------------- .text._Z12idx_Calc_gidPi  --------------------------
	.section	.text._Z12idx_Calc_gidPi,"ax",@progbits
	.align	128
        .global         _Z12idx_Calc_gidPi
        .type           _Z12idx_Calc_gidPi,@function
        .size           _Z12idx_Calc_gidPi,(.L_x_10 - _Z12idx_Calc_gidPi)
        .other          _Z12idx_Calc_gidPi,@"STO_CUDA_ENTRY STV_DEFAULT"
_Z12idx_Calc_gidPi:
.text._Z12idx_Calc_gidPi:
[----:B------:R-:W0:Y:S01]  /*0000*/  LDC R1, c[0x0][0x37c] ;  /* 0x0000df00ff017b82 */ /* 0x000e220000000800 */
[----:B------:R-:W1:Y:S07]  /*0010*/  S2R R13, SR_TID.X ;  /* 0x00000000000d7919 */ /* 0x000e6e0000002100 */
[----:B------:R-:W2:Y:S01]  /*0020*/  LDC.64 R2, c[0x0][0x380] ;  /* 0x0000e000ff027b82 */ /* 0x000ea20000000a00 */
[----:B------:R-:W3:Y:S01]  /*0030*/  LDCU UR6, c[0x0][0x2fc] ;  /* 0x00005f80ff0677ac */ /* 0x000ee20008000800 */
[----:B0-----:R-:W-:Y:S01]  /*0040*/  VIADD R1, R1, 0xfffffff0 ;  /* 0xfffffff001017836 */ /* 0x001fe20000000000 */
[----:B------:R-:W1:Y:S01]  /*0050*/  S2R R12, SR_CTAID.X ;  /* 0x00000000000c7919 */ /* 0x000e620000002500 */
[----:B------:R-:W1:Y:S01]  /*0060*/  LDCU UR7, c[0x0][0x360] ;  /* 0x00006c00ff0777ac */ /* 0x000e620008000800 */
[----:B------:R-:W0:Y:S01]  /*0070*/  LDCU.64 UR4, c[0x0][0x358] ;  /* 0x00006b00ff0477ac */ /* 0x000e220008000a00 */
[----:B------:R-:W-:Y:S01]  /*0080*/  MOV R0, 0x0 ;  /* 0x0000000000007802 */ /* 0x000fe20000000f00 */
[----:B------:R-:W4:Y:S01]  /*0090*/  LDCU.64 UR8, c[0x4][0x10] ;  /* 0x01000200ff0877ac */ /* 0x000f220008000a00 */
[----:B-1----:R-:W-:-:S04]  /*00a0*/  IMAD R14, R12, UR7, R13 ;  /* 0x000000070c0e7c24 */ /* 0x002fc8000f8e020d */
[----:B--2---:R-:W-:-:S05]  /*00b0*/  IMAD.WIDE R2, R14, 0x4, R2 ;  /* 0x000000040e027825 */ /* 0x004fca00078e0202 */
[----:B0-----:R-:W2:Y:S01]  /*00c0*/  LDG.E R15, desc[UR4][R2.64] ;  /* 0x00000004020f7981 */ /* 0x001ea2000c1e1900 */
[----:B------:R-:W0:Y:S01]  /*00d0*/  LDCU UR4, c[0x0][0x2f8] ;  /* 0x00005f00ff0477ac */ /* 0x000e220008000800 */
[----:B------:R1:W1:Y:S01]  /*00e0*/  LDC.64 R8, c[0x4][R0] ;  /* 0x0100000000087b82 */ /* 0x0002620000000a00 */
[----:B----4-:R-:W-:Y:S01]  /*00f0*/  IMAD.U32 R4, RZ, RZ, UR8 ;  /* 0x00000008ff047e24 */ /* 0x010fe2000f8e00ff */
[----:B------:R-:W-:Y:S02]  /*0100*/  MOV R5, UR9 ;  /* 0x0000000900057c02 */ /* 0x000fe40008000f00 */
[----:B0-----:R-:W-:-:S04]  /*0110*/  IADD3 R6, P0, PT, R1, UR4, RZ ;  /* 0x0000000401067c10 */ /* 0x001fc8000ff1e0ff */
[----:B---3--:R-:W-:Y:S01]  /*0120*/  IADD3.X R7, PT, PT, RZ, UR6, RZ, P0, !PT ;  /* 0x00000006ff077c10 */ /* 0x008fe200087fe4ff */
[----:B-12---:R0:W-:Y:S08]  /*0130*/  STL.128 [R1], R12 ;  /* 0x0000000c01007387 */ /* 0x0061f00000100c00 */
[----:B------:R-:W-:-:S07]  /*0140*/  LEPC R20, `(.L_x_4) ;  /* 0x000000001014794e */ /* 0x000fce0000000000 */
[----:B0-----:R-:W-:Y:S05]  /*0150*/  CALL.ABS.NOINC R8 ;  /* 0x0000000008007343 */ /* 0x001fea0003c00000 */
.L_x_4:
[----:B------:R-:W-:Y:S05]  /*0160*/  EXIT ;  /* 0x000000000000794d */ /* 0x000fea0003800000 */
.L_x_5:
        /* <DEDUP_REMOVED lines=9> */
.L_x_10:


//--------------------- .text._Z12idx_Calc_tidPi  --------------------------
	.section	.text._Z12idx_Calc_tidPi,"ax",@progbits
	.align	128
        .global         _Z12idx_Calc_tidPi
        .type           _Z12idx_Calc_tidPi,@function
        .size           _Z12idx_Calc_tidPi,(.L_x_11 - _Z12idx_Calc_tidPi)
        .other          _Z12idx_Calc_tidPi,@"STO_CUDA_ENTRY STV_DEFAULT"
_Z12idx_Calc_tidPi:
.text._Z12idx_Calc_tidPi:
[----:B------:R-:W0:Y:S01]  /*0000*/  LDC R1, c[0x0][0x37c] ;  /* 0x0000df00ff017b82 */ /* 0x000e220000000800 */
[----:B------:R-:W1:Y:S07]  /*0010*/  S2R R10, SR_TID.X ;  /* 0x00000000000a7919 */ /* 0x000e6e0000002100 */
[----:B------:R-:W1:Y:S01]  /*0020*/  LDC.64 R2, c[0x0][0x380] ;  /* 0x0000e000ff027b82 */ /* 0x000e620000000a00 */
[----:B------:R-:W2:Y:S01]  /*0030*/  LDCU.64 UR4, c[0x0][0x358] ;  /* 0x00006b00ff0477ac */ /* 0x000ea20008000a00 */
[----:B0-----:R-:W-:Y:S01]  /*0040*/  VIADD R1, R1, 0xfffffff8 ;  /* 0xfffffff801017836 */ /* 0x001fe20000000000 */
[----:B------:R-:W0:Y:S01]  /*0050*/  LDCU.64 UR6, c[0x4][0x8] ;  /* 0x01000100ff0677ac */ /* 0x000e220008000a00 */
[----:B-1----:R-:W-:-:S05]  /*0060*/  IMAD.WIDE.U32 R2, R10, 0x4, R2 ;  /* 0x000000040a027825 */ /* 0x002fca00078e0002 */
[----:B--2---:R-:W2:Y:S01]  /*0070*/  LDG.E R11, desc[UR4][R2.64] ;  /* 0x00000004020b7981 */ /* 0x004ea2000c1e1900 */
[----:B------:R-:W-:Y:S01]  /*0080*/  MOV R0, 0x0 ;  /* 0x0000000000007802 */ /* 0x000fe20000000f00 */
[----:B------:R-:W1:Y:S01]  /*0090*/  LDCU UR4, c[0x0][0x2f8] ;  /* 0x00005f00ff0477ac */ /* 0x000e620008000800 */
[----:B0-----:R-:W-:Y:S01]  /*00a0*/  IMAD.U32 R4, RZ, RZ, UR6 ;  /* 0x00000006ff047e24 */ /* 0x001fe2000f8e00ff */
[----:B------:R-:W-:Y:S01]  /*00b0*/  MOV R5, UR7 ;  /* 0x0000000700057c02 */ /* 0x000fe20008000f00 */
[----:B------:R0:W3:Y:S01]  /*00c0*/  LDC.64 R8, c[0x4][R0] ;  /* 0x0100000000087b82 */ /* 0x0000e20000000a00 */
[----:B------:R-:W4:Y:S01]  /*00d0*/  LDCU UR5, c[0x0][0x2fc] ;  /* 0x00005f80ff0577ac */ /* 0x000f220008000800 */
[----:B-1----:R-:W-:-:S05]  /*00e0*/  IADD3 R6, P0, PT, R1, UR4, RZ ;  /* 0x0000000401067c10 */ /* 0x002fca000ff1e0ff */
[----:B----4-:R-:W-:Y:S01]  /*00f0*/  IMAD.X R7, RZ, RZ, UR5, P0 ;  /* 0x00000005ff077e24 */ /* 0x010fe200080e06ff */
[----:B--23--:R0:W-:Y:S07]  /*0100*/  STL.64 [R1], R10 ;  /* 0x0000000a01007387 */ /* 0x00c1ee0000100a00 */
[----:B------:R-:W-:-:S07]  /*0110*/  LEPC R20, `(.L_x_6) ;  /* 0x000000001014794e */ /* 0x000fce0000000000 */
[----:B0-----:R-:W-:Y:S05]  /*0120*/  CALL.ABS.NOINC R8 ;  /* 0x0000000008007343 */ /* 0x001fea0003c00000 */
.L_x_6:
[----:B------:R-:W-:Y:S05]  /*0130*/  EXIT ;  /* 0x000000000000794d */ /* 0x000fea0003800000 */
.L_x_7:
        /* <DEDUP_REMOVED lines=12> */
.L_x_11:


//--------------------- .nv.global.init           --------------------------
	.section	.nv.global.init,"aw",@progbits
.nv.global.init:
	.type		$str,@object
	.size		$str,($str$1 - $str)
$str:
        /*0000*/ 	.byte	0x5b, 0x44, 0x45, 0x56, 0x49, 0x43, 0x45, 0x5d, 0x20, 0x74, 0x68, 0x72, 0x65, 0x61, 0x64, 0x49
        /*0010*/ 	.byte	0x64, 0x78, 0x2e, 0x78, 0x3a, 0x20, 0x25, 0x64, 0x2c, 0x20, 0x64, 0x61, 0x74, 0x61, 0x3a, 0x20
        /*0020*/ 	.byte	0x25, 0x64, 0x0a, 0x0d, 0x00
	.type		$str$1,@object
	.size		$str$1,($str$2 - $str$1)
$str$1:
        /*0025*/ 	.byte	0x5b, 0x44, 0x45, 0x56, 0x49, 0x43, 0x45, 0x5d, 0x20, 0x62, 0x6c, 0x6f, 0x63, 0x6b, 0x49, 0x64
        /*0035*/ 	.byte	0x78, 0x2e, 0x78, 0x3a, 0x20, 0x25, 0x64, 0x2c, 0x20, 0x74, 0x68, 0x72, 0x65, 0x61, 0x64, 0x49
        /*0045*/ 	.byte	0x64, 0x78, 0x2e, 0x78, 0x3a, 0x20, 0x25, 0x64, 0x2c, 0x20, 0x67, 0x69, 0x64, 0x3a, 0x20, 0x25
        /*0055*/ 	.byte	0x64, 0x2c, 0x20, 0x64, 0x61, 0x74, 0x61, 0x3a, 0x20, 0x25, 0x64, 0x0a, 0x0d, 0x00
	.type		$str$2,@object
	.size		$str$2,(.L_2 - $str$2)
$str$2:
        /*0063*/ 	.byte	0x5b, 0x44, 0x45, 0x56, 0x49, 0x43, 0x45, 0x5d, 0x20, 0x67, 0x72, 0x69, 0x64, 0x44, 0x69, 0x6d
        /*0073*/ 	.byte	0x2e, 0x78, 0x3a, 0x20, 0x25, 0x64, 0x2c, 0x20, 0x62, 0x6c, 0x6f, 0x63, 0x6b, 0x49, 0x64, 0x78
        /*0083*/ 	.byte	0x2e, 0x78, 0x3a, 0x20, 0x25, 0x64, 0x2c, 0x20, 0x62, 0x6c, 0x6f, 0x63, 0x6b, 0x49, 0x64, 0x78
        /*0093*/ 	.byte	0x2e, 0x79, 0x3a, 0x20, 0x25, 0x64, 0x2c, 0x20, 0x74, 0x68, 0x72, 0x65, 0x61, 0x64, 0x49, 0x64
        /*00a3*/ 	.byte	0x78, 0x2e, 0x78, 0x3a, 0x20, 0x25, 0x64, 0x2c, 0x20, 0x67, 0x69, 0x64, 0x3a, 0x20, 0x25, 0x64
        /*00b3*/ 	.byte	0x2c, 0x20, 0x64, 0x61, 0x74, 0x61, 0x3a, 0x20, 0x25, 0x64, 0x0a, 0x0d, 0x00
.L_2:


//--------------------- .nv.shared.reserved.0     --------------------------
	.section	.nv.shared.reserved.0,"aw",@nobits
	.weak		__nv_reservedSMEM_offset_0_alias
	.size		__nv_reservedSMEM_offset_0_alias, 0, 64
	.other		__nv_reservedSMEM_offset_0_alias,@"STO_CUDA_RESERVED_SHARED STV_DEFAULT"
__nv_reservedSMEM_offset_0_alias:
	.zero		0
	.zero		64


//--------------------- .nv.constant0._Z17idx_Calc_gid2dMaxPi --------------------------
	.section	.nv.constant0._Z17idx_Calc_gid2dMaxPi,"a",@progbits
	.sectionflags	@""
	.align	4
.nv.constant0._Z17idx_Calc_gid2dMaxPi:
	.zero		904


//--------------------- .nv.constant0._Z14idx_Calc_gid2dPi --------------------------
	.section	.nv.constant0._Z14idx_Calc_gid2dPi,"a",@progbits
	.sectionflags	@""
	.align	4
.nv.constant0._Z14idx_Calc_gid2dPi:
	.zero		904


//--------------------- .nv.constant0._Z12idx_Calc_gidPi --------------------------
	.section	.nv.constant0._Z12idx_Calc_gidPi,"a",@progbits
	.sectionflags	@""
	.align	4
.nv.constant0._Z12idx_Calc_gidPi:
	.zero		904


//--------------------- .nv.constant0._Z12idx_Calc_tidPi --------------------------
	.section	.nv.constant0._Z12idx_Calc_tidPi,"a",@progbits
	.sectionflags	@""
	.align	4
.nv.constant0._Z12idx_Calc_tidPi:
	.zero		904


//--------------------- SYMBOLS --------------------------

	.type		.nv.reservedSmem.offset0,@object
	.size		.nv.reservedSmem.offset0,0x4
	.type		vprintf,@function
